	.headerflags	@"EF_CUDA_TEXMODE_UNIFIED EF_CUDA_64BIT_ADDRESS EF_CUDA_ACCELERATORS EF_CUDA_SM90 EF_CUDA_VIRTUAL_SM(EF_CUDA_SM90)"
	.elftype	@"ET_EXEC"


//--------------------- .nv.info                  --------------------------
	.section	.nv.info,"",@"SHT_CUDA_INFO"
	.align	4


	//----- nvinfo : EIATTR_REGCOUNT
	.align		4
        /*0000*/ 	.byte	0x04, 0x2f
        /*0002*/ 	.short	(.L_3 - .L_2)
	.align		4
.L_2:
        /*0004*/ 	.word	index@(triton_poi_fused_add_div_linalg_vector_norm_1)
        /*0008*/ 	.word	0x00000010


	//----- nvinfo : EIATTR_MIN_STACK_SIZE
	.align		4
.L_3:
        /*000c*/ 	.byte	0x04, 0x12
        /*000e*/ 	.short	(.L_5 - .L_4)
	.align		4
.L_4:
        /*0010*/ 	.word	index@(triton_poi_fused_add_div_linalg_vector_norm_1)
        /*0014*/ 	.word	0x00000000


	//----- nvinfo : EIATTR_FRAME_SIZE
	.align		4
.L_5:
        /*0018*/ 	.byte	0x04, 0x11
        /*001a*/ 	.short	(.L_7 - .L_6)
	.align		4
.L_6:
        /*001c*/ 	.word	index@(triton_poi_fused_add_div_linalg_vector_norm_1)
        /*0020*/ 	.word	0x00000000


	//----- nvinfo : EIATTR_MIN_STACK_SIZE
	.align		4
.L_7:
        /*0024*/ 	.byte	0x04, 0x12
        /*0026*/ 	.short	(.L_9 - .L_8)
	.align		4
.L_8:
        /*0028*/ 	.word	index@(triton_poi_fused_add_div_linalg_vector_norm_1)
        /*002c*/ 	.word	0x00000000
.L_9:


//--------------------- .nv.info.triton_poi_fused_add_div_linalg_vector_norm_1 --------------------------
	.section	.nv.info.triton_poi_fused_add_div_linalg_vector_norm_1,"",@"SHT_CUDA_INFO"
	.sectionflags	@""
	.align	4


	//----- nvinfo : EIATTR_CUDA_API_VERSION
	.align		4
        /*0000*/ 	.byte	0x04, 0x37
        /*0002*/ 	.short	(.L_11 - .L_10)
.L_10:
        /*0004*/ 	.word	0x0000007c


	//----- nvinfo : EIATTR_KPARAM_INFO
	.align		4
.L_11:
        /*0008*/ 	.byte	0x04, 0x17
        /*000a*/ 	.short	(.L_13 - .L_12)
.L_12:
        /*000c*/ 	.word	0x00000000
        /*0010*/ 	.short	0x0002
        /*0012*/ 	.short	0x0010
        /*0014*/ 	.byte	0x00, 0xf0, 0x11, 0x00


	//----- nvinfo : EIATTR_KPARAM_INFO
	.align		4
.L_13:
        /*0018*/ 	.byte	0x04, 0x17
        /*001a*/ 	.short	(.L_15 - .L_14)
.L_14:
        /*001c*/ 	.word	0x00000000
        /*0020*/ 	.short	0x0001
        /*0022*/ 	.short	0x0008
        /*0024*/ 	.byte	0x00, 0xf4, 0x21, 0x00


	//----- nvinfo : EIATTR_KPARAM_INFO
	.align		4
.L_15:
        /*0028*/ 	.byte	0x04, 0x17
        /*002a*/ 	.short	(.L_17 - .L_16)
.L_16:
        /*002c*/ 	.word	0x00000000
        /*0030*/ 	.short	0x0000
        /*0032*/ 	.short	0x0000
        /*0034*/ 	.byte	0x00, 0xf4, 0x21, 0x00


	//----- nvinfo : EIATTR_SPARSE_MMA_MASK
	.align		4
.L_17:
        /*0038*/ 	.byte	0x03, 0x50
        /*003a*/ 	.short	0x0000


	//----- nvinfo : EIATTR_MAXREG_COUNT
	.align		4
        /*003c*/ 	.byte	0x03, 0x1b
        /*003e*/ 	.short	0x00ff


	//----- nvinfo : EIATTR_EXIT_INSTR_OFFSETS
	.align		4
        /*0040*/ 	.byte	0x04, 0x1c
        /*0042*/ 	.short	(.L_19 - .L_18)


	//   ....[0]....
.L_18:
        /*0044*/ 	.word	0x000001f0


	//   ....[1]....
        /*0048*/ 	.word	0x00000210


	//----- nvinfo : EIATTR_REQNTID
	.align		4
.L_19:
        /*004c*/ 	.byte	0x04, 0x10
        /*004e*/ 	.short	(.L_21 - .L_20)
.L_20:
        /*0050*/ 	.word	0x00000020
        /*0054*/ 	.word	0x00000001
        /*0058*/ 	.word	0x00000001


	//----- nvinfo : EIATTR_CBANK_PARAM_SIZE
	.align		4
.L_21:
        /*005c*/ 	.byte	0x03, 0x19
        /*005e*/ 	.short	0x0014


	//----- nvinfo : EIATTR_PARAM_CBANK
	.align		4
        /*0060*/ 	.byte	0x04, 0x0a
        /*0062*/ 	.short	(.L_23 - .L_22)
	.align		4
.L_22:
        /*0064*/ 	.word	index@(.nv.constant0.triton_poi_fused_add_div_linalg_vector_norm_1)
        /*0068*/ 	.short	0x0210
        /*006a*/ 	.short	0x0014


	//----- nvinfo : EIATTR_SW_WAR
	.align		4
.L_23:
        /*006c*/ 	.byte	0x04, 0x36
        /*006e*/ 	.short	(.L_25 - .L_24)
.L_24:
        /*0070*/ 	.word	0x00000008
.L_25:


//--------------------- .nv.callgraph             --------------------------
	.section	.nv.callgraph,"",@"SHT_CUDA_CALLGRAPH"
	.align	4
	.sectionentsize	8
	.align		4
        /*0000*/ 	.word	0x00000000
	.align		4
        /*0004*/ 	.word	0xffffffff
	.align		4
        /*0008*/ 	.word	0x00000000
	.align		4
        /*000c*/ 	.word	0xfffffffe
	.align		4
        /*0010*/ 	.word	0x00000000
	.align		4
        /*0014*/ 	.word	0xfffffffd
	.align		4
        /*0018*/ 	.word	0x00000000
	.align		4
        /*001c*/ 	.word	0xfffffffc


//--------------------- .nv.constant4             --------------------------
	.section	.nv.constant4,"a",@progbits
	.align	8
	.align		8
.nv.constant4:
        /*0000*/ 	.dword	_$_str
	.align		8
        /*0008*/ 	.dword	_$_str_$_2


//--------------------- .text.triton_poi_fused_add_div_linalg_vector_norm_1 --------------------------
	.section	.text.triton_poi_fused_add_div_linalg_vector_norm_1,"ax",@progbits
	.align	128
        .global         triton_poi_fused_add_div_linalg_vector_norm_1
        .type           triton_poi_fused_add_div_linalg_vector_norm_1,@function
        .size           triton_poi_fused_add_div_linalg_vector_norm_1,(.L_x_1 - triton_poi_fused_add_div_linalg_vector_norm_1)
        .other          triton_poi_fused_add_div_linalg_vector_norm_1,@"STO_CUDA_ENTRY STV_DEFAULT"
triton_poi_fused_add_div_linalg_vector_norm_1:
.text.triton_poi_fused_add_div_linalg_vector_norm_1:
[----:B------:R-:W0:Y:S02]  /*0000*/  LDC R1, c[0x0][0x28] ;  /* 0x00000a00ff017b82 */ /* 0x000e240000000800 */
[----:B------:R-:W1:Y:S01]  /*0010*/  LDC.64 R4, c[0x0][0x210] ;  /* 0x00008400ff047b82 */ /* 0x000e620000000a00 */
[----:B------:R-:W-:Y:S01]  /*0020*/  ULDC.64 UR4, c[0x0][0x208] ;  /* 0x0000820000047ab9 */ /* 0x000fe20000000a00 */
[----:B------:R-:W2:Y:S01]  /*0030*/  S2R R12, SR_TID.X ;  /* 0x00000000000c7919 */ /* 0x000ea20000002100 */
[----:B------:R-:W3:Y:S05]  /*0040*/  S2R R7, SR_CTAID.X ;  /* 0x0000000000077919 */ /* 0x000eea0000002500 */
[----:B------:R-:W4:Y:S01]  /*0050*/  LDC.64 R2, c[0x0][0x210] ;  /* 0x00008400ff027b82 */ /* 0x000f220000000a00 */
[----:B-1----:R-:W5:Y:S04]  /*0060*/  LDG.E R8, desc[UR4][R4.64+0x4] ;  /* 0x0000040404087981 */ /* 0x002f68000c1e1900 */
[----:B------:R-:W5:Y:S04]  /*0070*/  LDG.E R6, desc[UR4][R4.64] ;  /* 0x0000000404067981 */ /* 0x000f68000c1e1900 */
[----:B------:R-:W5:Y:S04]  /*0080*/  LDG.E R9, desc[UR4][R4.64+0x8] ;  /* 0x0000080404097981 */ /* 0x000f68000c1e1900 */
[----:B------:R1:W5:Y:S01]  /*0090*/  LDG.E R10, desc[UR4][R4.64+0xc] ;  /* 0x00000c04040a7981 */ /* 0x000362000c1e1900 */
[----:B--2---:R-:W-:Y:S01]  /*00a0*/  LOP3.LUT R0, R12, 0x3, RZ, 0xc0, !PT ;  /* 0x000000030c007812 */ /* 0x004fe200078ec0ff */
[----:B------:R-:W-:-:S03]  /*00b0*/  HFMA2.MMA R13, -RZ, RZ, 0, 0 ;  /* 0x00000000ff0d7435 */ /* 0x000fc600000001ff */
[----:B---3--:R-:W-:-:S04]  /*00c0*/  LEA R7, R7, R0, 0x2 ;  /* 0x0000000007077211 */ /* 0x008fc800078e10ff */
[C---:B------:R-:W-:Y:S01]  /*00d0*/  ISETP.GE.AND P0, PT, R7.reuse, 0x4, PT ;  /* 0x000000040700780c */ /* 0x040fe20003f06270 */
[----:B----4-:R-:W-:Y:S01]  /*00e0*/  IMAD.WIDE R2, R7, 0x4, R2 ;  /* 0x0000000407027825 */ /* 0x010fe200078e0202 */
[----:B-1----:R-:W1:Y:S11]  /*00f0*/  LDC.64 R4, c[0x0][0x218] ;  /* 0x00008600ff047b82 */ /* 0x002e760000000a00 */
[----:B------:R1:W2:Y:S01]  /*0100*/  @!P0 LDG.E R13, desc[UR4][R2.64] ;  /* 0x00000004020d8981 */ /* 0x0002a2000c1e1900 */
[----:B------:R-:W-:-:S04]  /*0110*/  LOP3.LUT P0, RZ, R12, 0x1c, RZ, 0xc0, !PT ;  /* 0x0000001c0cff7812 */ /* 0x000fc8000780c0ff */
[C---:B------:R-:W-:Y:S01]  /*0120*/  ISETP.LT.AND P0, PT, R7.reuse, 0x4, !P0 ;  /* 0x000000040700780c */ /* 0x040fe20004701270 */
[----:B-1----:R-:W-:-:S04]  /*0130*/  IMAD.WIDE R2, R7, 0x4, R4 ;  /* 0x0000000407027825 */ /* 0x002fc800078e0204 */
[----:B-----5:R-:W-:-:S04]  /*0140*/  FMUL R11, R8, R8 ;  /* 0x00000008080b7220 */ /* 0x020fc80000400000 */
[----:B------:R-:W-:-:S04]  /*0150*/  FFMA R6, R6, R6, R11 ;  /* 0x0000000606067223 */ /* 0x000fc8000000000b */
[----:B------:R-:W-:-:S04]  /*0160*/  FFMA R9, R9, R9, R6 ;  /* 0x0000000909097223 */ /* 0x000fc80000000006 */
[----:B------:R-:W-:-:S06]  /*0170*/  FFMA R9, R10, R10, R9 ;  /* 0x0000000a0a097223 */ /* 0x000fcc0000000009 */
[----:B------:R-:W1:Y:S02]  /*0180*/  MUFU.SQRT R9, R9 ;  /* 0x0000000900097308 */ /* 0x000e640000002000 */
[----:B-1----:R-:W-:-:S05]  /*0190*/  FADD R0, R9, 9.9999997473787516356e-05 ;  /* 0x38d1b71709007421 */ /* 0x002fca0000000000 */
[----:B------:R-:W-:-:S13]  /*01a0*/  FSETP.GT.AND P1, PT, R0, 8.50705917302346158658e+37, PT ;  /* 0x7e8000000000780b */ /* 0x000fda0003f24000 */
[----:B------:R-:W-:Y:S01]  /*01b0*/  @P1 FMUL R0, R0, 0.25 ;  /* 0x3e80000000001820 */ /* 0x000fe20000400000 */
[----:B--2---:R-:W-:-:S05]  /*01c0*/  @P1 FMUL R13, R13, 0.25 ;  /* 0x3e8000000d0d1820 */ /* 0x004fca0000400000 */
[----:B------:R-:W1:Y:S02]  /*01d0*/  MUFU.RCP R0, R0 ;  /* 0x0000000000007308 */ /* 0x000e640000001000 */
[----:B-1----:R-:W-:Y:S01]  /*01e0*/  FMUL R13, R0, R13 ;  /* 0x0000000d000d7220 */ /* 0x002fe20000400000 */
[----:B------:R-:W-:Y:S06]  /*01f0*/  @!P0 EXIT ;  /* 0x000000000000894d */ /* 0x000fec0003800000 */
[----:B------:R-:W-:Y:S01]  /*0200*/  STG.E desc[UR4][R2.64], R13 ;  /* 0x0000000d02007986 */ /* 0x000fe2000c101904 */
[----:B------:R-:W-:Y:S05]  /*0210*/  EXIT ;  /* 0x000000000000794d */ /* 0x000fea0003800000 */
.L_x_0:
[----:B------:R-:W-:-:S00]  /*0220*/  BRA `(.L_x_0) ;  /* 0xfffffffc00fc7947 */ /* 0x000fc0000383ffff */
[----:B------:R-:W-:-:S00]  /*0230*/  NOP ;  /* 0x0000000000007918 */ /* 0x000fc00000000000 */
        /* <DEDUP_REMOVED lines=12> */
.L_x_1:


//--------------------- .nv.global.init           --------------------------
	.section	.nv.global.init,"aw",@progbits
.nv.global.init:
	.type		_$_str,@object
	.size		_$_str,(_$_str_$_2 - _$_str)
_$_str:
        /*0000*/ 	.byte	0x5f, 0x5f, 0x43, 0x55, 0x44, 0x41, 0x5f, 0x46, 0x54, 0x5a, 0x00
	.type		_$_str_$_2,@object
	.size		_$_str_$_2,(.L_1 - _$_str_$_2)
_$_str_$_2:
        /*000b*/ 	.byte	0x5f, 0x5f, 0x43, 0x55, 0x44, 0x41, 0x5f, 0x50, 0x52, 0x45, 0x43, 0x5f, 0x53, 0x51, 0x52, 0x54
        /*001b*/ 	.byte	0x00
.L_1:


//--------------------- .nv.constant0.triton_poi_fused_add_div_linalg_vector_norm_1 --------------------------
	.section	.nv.constant0.triton_poi_fused_add_div_linalg_vector_norm_1,"a",@progbits
	.sectionflags	@""
	.align	4
.nv.constant0.triton_poi_fused_add_div_linalg_vector_norm_1:
	.zero		548
